//
// Generated by NVIDIA NVVM Compiler
//
// Compiler Build ID: CL-36424714
// Cuda compilation tools, release 13.0, V13.0.88
// Based on NVVM 20.0.0
//

.version 9.0
.target sm_100
.address_size 64

	// .globl	_Z6reduceILj32EEvPKfPfm
.extern .shared .align 16 .b8 sdata[];

.visible .entry _Z6reduceILj32EEvPKfPfm(
	.param .u64 .ptr .align 1 _Z6reduceILj32EEvPKfPfm_param_0,
	.param .u64 .ptr .align 1 _Z6reduceILj32EEvPKfPfm_param_1,
	.param .u64 _Z6reduceILj32EEvPKfPfm_param_2
)
{
	.reg .pred 	%p<5>;
	.reg .b32 	%r<10>;
	.reg .b32 	%f<25>;
	.reg .b64 	%rd<14>;

	ld.param.u64 	%rd6, [_Z6reduceILj32EEvPKfPfm_param_0];
	ld.param.u64 	%rd4, [_Z6reduceILj32EEvPKfPfm_param_1];
	ld.param.u64 	%rd5, [_Z6reduceILj32EEvPKfPfm_param_2];
	cvta.to.global.u64 	%rd1, %rd6;
	mov.u32 	%r1, %tid.x;
	mov.u32 	%r2, %ctaid.x;
	shl.b32 	%r4, %r2, 6;
	add.s32 	%r5, %r4, %r1;
	cvt.u64.u32 	%rd2, %r5;
	setp.le.u64 	%p1, %rd5, %rd2;
	mov.f32 	%f24, 0f00000000;
	@%p1 bra 	$L__BB0_2;
	shl.b64 	%rd7, %rd2, 2;
	add.s64 	%rd8, %rd1, %rd7;
	ld.global.f32 	%f24, [%rd8];
$L__BB0_2:
	cvt.u32.u64 	%r6, %rd2;
	add.s32 	%r7, %r6, 32;
	cvt.u64.u32 	%rd3, %r7;
	setp.le.u64 	%p2, %rd5, %rd3;
	@%p2 bra 	$L__BB0_4;
	shl.b64 	%rd9, %rd3, 2;
	add.s64 	%rd10, %rd1, %rd9;
	ld.global.f32 	%f6, [%rd10];
	add.f32 	%f24, %f24, %f6;
$L__BB0_4:
	shl.b32 	%r8, %r1, 2;
	mov.u32 	%r9, sdata;
	add.s32 	%r3, %r9, %r8;
	st.shared.f32 	[%r3], %f24;
	bar.sync 	0;
	setp.gt.u32 	%p3, %r1, 31;
	@%p3 bra 	$L__BB0_7;
	ld.volatile.shared.f32 	%f7, [%r3+64];
	ld.volatile.shared.f32 	%f8, [%r3];
	add.f32 	%f9, %f7, %f8;
	st.volatile.shared.f32 	[%r3], %f9;
	ld.volatile.shared.f32 	%f10, [%r3+32];
	ld.volatile.shared.f32 	%f11, [%r3];
	add.f32 	%f12, %f10, %f11;
	st.volatile.shared.f32 	[%r3], %f12;
	ld.volatile.shared.f32 	%f13, [%r3+16];
	ld.volatile.shared.f32 	%f14, [%r3];
	add.f32 	%f15, %f13, %f14;
	st.volatile.shared.f32 	[%r3], %f15;
	ld.volatile.shared.f32 	%f16, [%r3+8];
	ld.volatile.shared.f32 	%f17, [%r3];
	add.f32 	%f18, %f16, %f17;
	st.volatile.shared.f32 	[%r3], %f18;
	ld.volatile.shared.f32 	%f19, [%r3+4];
	ld.volatile.shared.f32 	%f20, [%r3];
	add.f32 	%f21, %f19, %f20;
	st.volatile.shared.f32 	[%r3], %f21;
	setp.ne.s32 	%p4, %r1, 0;
	@%p4 bra 	$L__BB0_7;
	ld.shared.f32 	%f22, [sdata];
	cvta.to.global.u64 	%rd11, %rd4;
	mul.wide.u32 	%rd12, %r2, 4;
	add.s64 	%rd13, %rd11, %rd12;
	st.global.f32 	[%rd13], %f22;
$L__BB0_7:
	ret;

}
	// .globl	_Z6reduceILj1024EEvPKfPfm
.visible .entry _Z6reduceILj1024EEvPKfPfm(
	.param .u64 .ptr .align 1 _Z6reduceILj1024EEvPKfPfm_param_0,
	.param .u64 .ptr .align 1 _Z6reduceILj1024EEvPKfPfm_param_1,
	.param .u64 _Z6reduceILj1024EEvPKfPfm_param_2
)
{
	.reg .pred 	%p<9>;
	.reg .b32 	%r<9>;
	.reg .b32 	%f<40>;
	.reg .b64 	%rd<12>;

	ld.param.u64 	%rd4, [_Z6reduceILj1024EEvPKfPfm_param_0];
	ld.param.u64 	%rd2, [_Z6reduceILj1024EEvPKfPfm_param_1];
	ld.param.u64 	%rd3, [_Z6reduceILj1024EEvPKfPfm_param_2];
	cvta.to.global.u64 	%rd5, %rd4;
	mov.u32 	%r1, %tid.x;
	mov.u32 	%r2, %ctaid.x;
	shl.b32 	%r5, %r2, 11;
	or.b32  	%r3, %r5, %r1;
	cvt.u64.u32 	%rd6, %r3;
	setp.le.u64 	%p1, %rd3, %rd6;
	mul.wide.u32 	%rd7, %r3, 4;
	add.s64 	%rd1, %rd5, %rd7;
	mov.f32 	%f39, 0f00000000;
	@%p1 bra 	$L__BB1_2;
	ld.global.f32 	%f39, [%rd1];
$L__BB1_2:
	add.s32 	%r6, %r3, 1024;
	cvt.u64.u32 	%rd8, %r6;
	setp.le.u64 	%p2, %rd3, %rd8;
	@%p2 bra 	$L__BB1_4;
	ld.global.f32 	%f6, [%rd1+4096];
	add.f32 	%f39, %f39, %f6;
$L__BB1_4:
	shl.b32 	%r7, %r1, 2;
	mov.u32 	%r8, sdata;
	add.s32 	%r4, %r8, %r7;
	st.shared.f32 	[%r4], %f39;
	bar.sync 	0;
	setp.gt.u32 	%p3, %r1, 511;
	@%p3 bra 	$L__BB1_6;
	ld.shared.f32 	%f7, [%r4+2048];
	ld.shared.f32 	%f8, [%r4];
	add.f32 	%f9, %f7, %f8;
	st.shared.f32 	[%r4], %f9;
$L__BB1_6:
	bar.sync 	0;
	setp.gt.u32 	%p4, %r1, 255;
	@%p4 bra 	$L__BB1_8;
	ld.shared.f32 	%f10, [%r4+1024];
	ld.shared.f32 	%f11, [%r4];
	add.f32 	%f12, %f10, %f11;
	st.shared.f32 	[%r4], %f12;
$L__BB1_8:
	bar.sync 	0;
	setp.gt.u32 	%p5, %r1, 127;
	@%p5 bra 	$L__BB1_10;
	ld.shared.f32 	%f13, [%r4+512];
	ld.shared.f32 	%f14, [%r4];
	add.f32 	%f15, %f13, %f14;
	st.shared.f32 	[%r4], %f15;
$L__BB1_10:
	bar.sync 	0;
	setp.gt.u32 	%p6, %r1, 63;
	@%p6 bra 	$L__BB1_12;
	ld.shared.f32 	%f16, [%r4+256];
	ld.shared.f32 	%f17, [%r4];
	add.f32 	%f18, %f16, %f17;
	st.shared.f32 	[%r4], %f18;
$L__BB1_12:
	bar.sync 	0;
	setp.gt.u32 	%p7, %r1, 31;
	@%p7 bra 	$L__BB1_15;
	ld.volatile.shared.f32 	%f19, [%r4+128];
	ld.volatile.shared.f32 	%f20, [%r4];
	add.f32 	%f21, %f19, %f20;
	st.volatile.shared.f32 	[%r4], %f21;
	ld.volatile.shared.f32 	%f22, [%r4+64];
	ld.volatile.shared.f32 	%f23, [%r4];
	add.f32 	%f24, %f22, %f23;
	st.volatile.shared.f32 	[%r4], %f24;
	ld.volatile.shared.f32 	%f25, [%r4+32];
	ld.volatile.shared.f32 	%f26, [%r4];
	add.f32 	%f27, %f25, %f26;
	st.volatile.shared.f32 	[%r4], %f27;
	ld.volatile.shared.f32 	%f28, [%r4+16];
	ld.volatile.shared.f32 	%f29, [%r4];
	add.f32 	%f30, %f28, %f29;
	st.volatile.shared.f32 	[%r4], %f30;
	ld.volatile.shared.f32 	%f31, [%r4+8];
	ld.volatile.shared.f32 	%f32, [%r4];
	add.f32 	%f33, %f31, %f32;
	st.volatile.shared.f32 	[%r4], %f33;
	ld.volatile.shared.f32 	%f34, [%r4+4];
	ld.volatile.shared.f32 	%f35, [%r4];
	add.f32 	%f36, %f34, %f35;
	st.volatile.shared.f32 	[%r4], %f36;
	setp.ne.s32 	%p8, %r1, 0;
	@%p8 bra 	$L__BB1_15;
	ld.shared.f32 	%f37, [sdata];
	cvta.to.global.u64 	%rd9, %rd2;
	mul.wide.u32 	%rd10, %r2, 4;
	add.s64 	%rd11, %rd9, %rd10;
	st.global.f32 	[%rd11], %f37;
$L__BB1_15:
	ret;

}


// ===== COMPILED SASS (sm_100) =====

	.target	sm_100

	.elftype	@"ET_EXEC"


//--------------------- .note.nv.tkinfo           --------------------------
	.section	.note.nv.tkinfo,"",@"SHT_NOTE"
	.sectionflags	@"SHF_NOTE_NV_TKINFO"
	.tkinfo
        /*0018*/ 	.word	0x00000002
        /*0030*/ 	.string	""
        /*0030*/ 	.string	"ptxas"
        /*0030*/ 	.string	"Cuda compilation tools, release 13.0, V13.0.88"
        /*0030*/ 	.string	"Build cuda_13.0.r13.0/compiler.36424714_0"
        /*0030*/ 	.string	"-arch sm_100 -m 64 "



//--------------------- .note.nv.cuinfo           --------------------------
	.section	.note.nv.cuinfo,"",@"SHT_NOTE"
	.sectionflags	@"SHF_NOTE_NV_CUINFO"
        /*0018*/ 	.short	0x0002
        /*001a*/ 	.short	0x0064
        /*001c*/ 	.short	0x0082
	.zero		2


//--------------------- .nv.info                  --------------------------
	.section	.nv.info,"",@"SHT_CUDA_INFO"
	.align	4


	//----- nvinfo : EIATTR_REGCOUNT
	.align		4
        /*0000*/ 	.byte	0x04, 0x2f
        /*0002*/ 	.short	(.L_1 - .L_0)
	.align		4
.L_0:
        /*0004*/ 	.word	index@(_Z6reduceILj32EEvPKfPfm)
        /*0008*/ 	.word	0x0000000e


	//----- nvinfo : EIATTR_FRAME_SIZE
	.align		4
.L_1:
        /*000c*/ 	.byte	0x04, 0x11
        /*000e*/ 	.short	(.L_3 - .L_2)
	.align		4
.L_2:
        /*0010*/ 	.word	index@(_Z6reduceILj32EEvPKfPfm)
        /*0014*/ 	.word	0x00000000


	//----- nvinfo : EIATTR_REGCOUNT
	.align		4
.L_3:
        /*0018*/ 	.byte	0x04, 0x2f
        /*001a*/ 	.short	(.L_5 - .L_4)
	.align		4
.L_4:
        /*001c*/ 	.word	index@(_Z6reduceILj1024EEvPKfPfm)
        /*0020*/ 	.word	0x0000000d


	//----- nvinfo : EIATTR_FRAME_SIZE
	.align		4
.L_5:
        /*0024*/ 	.byte	0x04, 0x11
        /*0026*/ 	.short	(.L_7 - .L_6)
	.align		4
.L_6:
        /*0028*/ 	.word	index@(_Z6reduceILj1024EEvPKfPfm)
        /*002c*/ 	.word	0x00000000


	//----- nvinfo : EIATTR_MIN_STACK_SIZE
	.align		4
.L_7:
        /*0030*/ 	.byte	0x04, 0x12
        /*0032*/ 	.short	(.L_9 - .L_8)
	.align		4
.L_8:
        /*0034*/ 	.word	index@(_Z6reduceILj1024EEvPKfPfm)
        /*0038*/ 	.word	0x00000000


	//----- nvinfo : EIATTR_MIN_STACK_SIZE
	.align		4
.L_9:
        /*003c*/ 	.byte	0x04, 0x12
        /*003e*/ 	.short	(.L_11 - .L_10)
	.align		4
.L_10:
        /*0040*/ 	.word	index@(_Z6reduceILj32EEvPKfPfm)
        /*0044*/ 	.word	0x00000000
.L_11:


//--------------------- .nv.compat                --------------------------
	.section	.nv.compat,"",@"SHT_CUDA_COMPAT_INFO"
	.align	4
        /*0000*/ 	.byte	0x02, 0x09, 0x00, 0x00, 0x02, 0x02, 0x01, 0x00, 0x02, 0x05, 0x05, 0x00, 0x03, 0x07, 0x01, 0x01
        /*0010*/ 	.byte	0x02, 0x03, 0x00, 0x00, 0x02, 0x06, 0x01, 0x00, 0x04, 0x0b, 0x08, 0x00, 0x09, 0x00, 0x00, 0x00
        /*0020*/ 	.byte	0x00, 0x00, 0x00, 0x00


//--------------------- .nv.info._Z6reduceILj1024EEvPKfPfm --------------------------
	.section	.nv.info._Z6reduceILj1024EEvPKfPfm,"",@"SHT_CUDA_INFO"
	.sectionflags	@""
	.align	4


	//----- nvinfo : EIATTR_CUDA_API_VERSION
	.align		4
        /*0000*/ 	.byte	0x04, 0x37
        /*0002*/ 	.short	(.L_13 - .L_12)
.L_12:
        /*0004*/ 	.word	0x00000082


	//----- nvinfo : EIATTR_KPARAM_INFO
	.align		4
.L_13:
        /*0008*/ 	.byte	0x04, 0x17
        /*000a*/ 	.short	(.L_15 - .L_14)
.L_14:
        /*000c*/ 	.word	0x00000000
        /*0010*/ 	.short	0x0002
        /*0012*/ 	.short	0x0010
        /*0014*/ 	.byte	0x00, 0xf0, 0x21, 0x00


	//----- nvinfo : EIATTR_KPARAM_INFO
	.align		4
.L_15:
        /*0018*/ 	.byte	0x04, 0x17
        /*001a*/ 	.short	(.L_17 - .L_16)
.L_16:
        /*001c*/ 	.word	0x00000000
        /*0020*/ 	.short	0x0001
        /*0022*/ 	.short	0x0008
        /*0024*/ 	.byte	0x00, 0xf5, 0x21, 0x00


	//----- nvinfo : EIATTR_KPARAM_INFO
	.align		4
.L_17:
        /*0028*/ 	.byte	0x04, 0x17
        /*002a*/ 	.short	(.L_19 - .L_18)
.L_18:
        /*002c*/ 	.word	0x00000000
        /*0030*/ 	.short	0x0000
        /*0032*/ 	.short	0x0000
        /*0034*/ 	.byte	0x00, 0xf5, 0x21, 0x00


	//----- nvinfo : EIATTR_SPARSE_MMA_MASK
	.align		4
.L_19:
        /*0038*/ 	.byte	0x03, 0x50
        /*003a*/ 	.short	0x0000


	//----- nvinfo : EIATTR_MAXREG_COUNT
	.align		4
        /*003c*/ 	.byte	0x03, 0x1b
        /*003e*/ 	.short	0x00ff


	//----- nvinfo : EIATTR_NUM_BARRIERS
	.align		4
        /*0040*/ 	.byte	0x02, 0x4c
        /*0042*/ 	.byte	0x01
	.zero		1


	//----- nvinfo : EIATTR_MERCURY_ISA_VERSION
	.align		4
        /*0044*/ 	.byte	0x03, 0x5f
        /*0046*/ 	.short	0x0101


	//----- nvinfo : EIATTR_VRC_CTA_INIT_COUNT
	.align		4
        /*0048*/ 	.byte	0x02, 0x4a
	.zero		1
	.zero		1


	//----- nvinfo : EIATTR_EXIT_INSTR_OFFSETS
	.align		4
        /*004c*/ 	.byte	0x04, 0x1c
        /*004e*/ 	.short	(.L_21 - .L_20)


	//   ....[0]....
.L_20:
        /*0050*/ 	.word	0x00000310


	//   ....[1]....
        /*0054*/ 	.word	0x000004b0


	//   ....[2]....
        /*0058*/ 	.word	0x00000500


	//----- nvinfo : EIATTR_CBANK_PARAM_SIZE
	.align		4
.L_21:
        /*005c*/ 	.byte	0x03, 0x19
        /*005e*/ 	.short	0x0018


	//----- nvinfo : EIATTR_PARAM_CBANK
	.align		4
        /*0060*/ 	.byte	0x04, 0x0a
        /*0062*/ 	.short	(.L_23 - .L_22)
	.align		4
.L_22:
        /*0064*/ 	.word	index@(.nv.constant0._Z6reduceILj1024EEvPKfPfm)
        /*0068*/ 	.short	0x0380
        /*006a*/ 	.short	0x0018


	//----- nvinfo : EIATTR_SW_WAR
	.align		4
.L_23:
        /*006c*/ 	.byte	0x04, 0x36
        /*006e*/ 	.short	(.L_25 - .L_24)
.L_24:
        /*0070*/ 	.word	0x00000008
.L_25:


//--------------------- .nv.info._Z6reduceILj32EEvPKfPfm --------------------------
	.section	.nv.info._Z6reduceILj32EEvPKfPfm,"",@"SHT_CUDA_INFO"
	.sectionflags	@""
	.align	4


	//----- nvinfo : EIATTR_CUDA_API_VERSION
	.align		4
        /*0000*/ 	.byte	0x04, 0x37
        /*0002*/ 	.short	(.L_27 - .L_26)
.L_26:
        /*0004*/ 	.word	0x00000082


	//----- nvinfo : EIATTR_KPARAM_INFO
	.align		4
.L_27:
        /*0008*/ 	.byte	0x04, 0x17
        /*000a*/ 	.short	(.L_29 - .L_28)
.L_28:
        /*000c*/ 	.word	0x00000000
        /*0010*/ 	.short	0x0002
        /*0012*/ 	.short	0x0010
        /*0014*/ 	.byte	0x00, 0xf0, 0x21, 0x00


	//----- nvinfo : EIATTR_KPARAM_INFO
	.align		4
.L_29:
        /*0018*/ 	.byte	0x04, 0x17
        /*001a*/ 	.short	(.L_31 - .L_30)
.L_30:
        /*001c*/ 	.word	0x00000000
        /*0020*/ 	.short	0x0001
        /*0022*/ 	.short	0x0008
        /*0024*/ 	.byte	0x00, 0xf5, 0x21, 0x00


	//----- nvinfo : EIATTR_KPARAM_INFO
	.align		4
.L_31:
        /*0028*/ 	.byte	0x04, 0x17
        /*002a*/ 	.short	(.L_33 - .L_32)
.L_32:
        /*002c*/ 	.word	0x00000000
        /*0030*/ 	.short	0x0000
        /*0032*/ 	.short	0x0000
        /*0034*/ 	.byte	0x00, 0xf5, 0x21, 0x00


	//----- nvinfo : EIATTR_SPARSE_MMA_MASK
	.align		4
.L_33:
        /*0038*/ 	.byte	0x03, 0x50
        /*003a*/ 	.short	0x0000


	//----- nvinfo : EIATTR_MAXREG_COUNT
	.align		4
        /*003c*/ 	.byte	0x03, 0x1b
        /*003e*/ 	.short	0x00ff


	//----- nvinfo : EIATTR_NUM_BARRIERS
	.align		4
        /*0040*/ 	.byte	0x02, 0x4c
        /*0042*/ 	.byte	0x01
	.zero		1


	//----- nvinfo : EIATTR_MERCURY_ISA_VERSION
	.align		4
        /*0044*/ 	.byte	0x03, 0x5f
        /*0046*/ 	.short	0x0101


	//----- nvinfo : EIATTR_VRC_CTA_INIT_COUNT
	.align		4
        /*0048*/ 	.byte	0x02, 0x4a
	.zero		1
	.zero		1


	//----- nvinfo : EIATTR_EXIT_INSTR_OFFSETS
	.align		4
        /*004c*/ 	.byte	0x04, 0x1c
        /*004e*/ 	.short	(.L_35 - .L_34)


	//   ....[0]....
.L_34:
        /*0050*/ 	.word	0x000001c0


	//   ....[1]....
        /*0054*/ 	.word	0x00000320


	//   ....[2]....
        /*0058*/ 	.word	0x00000370


	//----- nvinfo : EIATTR_CBANK_PARAM_SIZE
	.align		4
.L_35:
        /*005c*/ 	.byte	0x03, 0x19
        /*005e*/ 	.short	0x0018


	//----- nvinfo : EIATTR_PARAM_CBANK
	.align		4
        /*0060*/ 	.byte	0x04, 0x0a
        /*0062*/ 	.short	(.L_37 - .L_36)
	.align		4
.L_36:
        /*0064*/ 	.word	index@(.nv.constant0._Z6reduceILj32EEvPKfPfm)
        /*0068*/ 	.short	0x0380
        /*006a*/ 	.short	0x0018


	//----- nvinfo : EIATTR_SW_WAR
	.align		4
.L_37:
        /*006c*/ 	.byte	0x04, 0x36
        /*006e*/ 	.short	(.L_39 - .L_38)
.L_38:
        /*0070*/ 	.word	0x00000008
.L_39:


//--------------------- .nv.callgraph             --------------------------
	.section	.nv.callgraph,"",@"SHT_CUDA_CALLGRAPH"
	.align	4
	.sectionentsize	8
	.align		4
        /*0000*/ 	.word	0x00000000
	.align		4
        /*0004*/ 	.word	0xffffffff
	.align		4
        /*0008*/ 	.word	0x00000000
	.align		4
        /*000c*/ 	.word	0xfffffffe
	.align		4
        /*0010*/ 	.word	0x00000000
	.align		4
        /*0014*/ 	.word	0xfffffffd
	.align		4
        /*0018*/ 	.word	0x00000000
	.align		4
        /*001c*/ 	.word	0xfffffffc


//--------------------- .text._Z6reduceILj1024EEvPKfPfm --------------------------
	.section	.text._Z6reduceILj1024EEvPKfPfm,"ax",@progbits
	.align	128
        .global         _Z6reduceILj1024EEvPKfPfm
        .type           _Z6reduceILj1024EEvPKfPfm,@function
        .size           _Z6reduceILj1024EEvPKfPfm,(.L_x_2 - _Z6reduceILj1024EEvPKfPfm)
        .other          _Z6reduceILj1024EEvPKfPfm,@"STO_CUDA_ENTRY STV_DEFAULT"
_Z6reduceILj1024EEvPKfPfm:
.text._Z6reduceILj1024EEvPKfPfm:
[----:B------:R-:W-:Y:S01]  /*0000*/  LDC R1, c[0x0][0x37c] ;  /* 0x0000df00ff017b82 */ /* 0x000fe20000000800 */
[----:B------:R-:W0:Y:S01]  /*0010*/  S2R R0, SR_CTAID.X ;  /* 0x0000000000007919 */ /* 0x000e220000002500 */
[----:B------:R-:W1:Y:S06]  /*0020*/  LDCU.64 UR4, c[0x0][0x390] ;  /* 0x00007200ff0477ac */ /* 0x000e6c0008000a00 */
[----:B------:R-:W2:Y:S01]  /*0030*/  LDC.64 R4, c[0x0][0x380] ;  /* 0x0000e000ff047b82 */ /* 0x000ea20000000a00 */
[----:B------:R-:W3:Y:S01]  /*0040*/  S2R R2, SR_TID.X ;  /* 0x0000000000027919 */ /* 0x000ee20000002100 */
[----:B------:R-:W4:Y:S01]  /*0050*/  LDCU.64 UR6, c[0x0][0x358] ;  /* 0x00006b00ff0677ac */ /* 0x000f220008000a00 */
[----:B0-----:R-:W-:-:S04]  /*0060*/  SHF.L.U32 R3, R0, 0xb, RZ ;  /* 0x0000000b00037819 */ /* 0x001fc800000006ff */
[----:B---3--:R-:W-:-:S04]  /*0070*/  LOP3.LUT R3, R3, R2, RZ, 0xfc, !PT ;  /* 0x0000000203037212 */ /* 0x008fc800078efcff */
[C---:B------:R-:W-:Y:S01]  /*0080*/  IADD3 R6, PT, PT, R3.reuse, 0x400, RZ ;  /* 0x0000040003067810 */ /* 0x040fe20007ffe0ff */
[C---:B--2---:R-:W-:Y:S01]  /*0090*/  IMAD.WIDE.U32 R4, R3.reuse, 0x4, R4 ;  /* 0x0000000403047825 */ /* 0x044fe200078e0004 */
[----:B-1----:R-:W-:Y:S02]  /*00a0*/  ISETP.GE.U32.AND P0, PT, R3, UR4, PT ;  /* 0x0000000403007c0c */ /* 0x002fe4000bf06070 */
[----:B------:R-:W-:Y:S01]  /*00b0*/  ISETP.GE.U32.AND P1, PT, R6, UR4, PT ;  /* 0x0000000406007c0c */ /* 0x000fe2000bf26070 */
[----:B------:R-:W-:Y:S01]  /*00c0*/  HFMA2 R6, -RZ, RZ, 0, 0 ;  /* 0x00000000ff067431 */ /* 0x000fe200000001ff */
[----:B------:R-:W-:Y:S02]  /*00d0*/  ISETP.GE.U32.AND.EX P0, PT, RZ, UR5, PT, P0 ;  /* 0x00000005ff007c0c */ /* 0x000fe4000bf06100 */
[----:B------:R-:W-:-:S11]  /*00e0*/  ISETP.GE.U32.AND.EX P1, PT, RZ, UR5, PT, P1 ;  /* 0x00000005ff007c0c */ /* 0x000fd6000bf26110 */
[----:B----4-:R-:W2:Y:S04]  /*00f0*/  @!P0 LDG.E R6, desc[UR6][R4.64] ;  /* 0x0000000604068981 */ /* 0x010ea8000c1e1900 */
[----:B------:R-:W2:Y:S01]  /*0100*/  @!P1 LDG.E R7, desc[UR6][R4.64+0x1000] ;  /* 0x0010000604079981 */ /* 0x000ea2000c1e1900 */
[----:B------:R-:W0:Y:S01]  /*0110*/  S2UR UR5, SR_CgaCtaId ;  /* 0x00000000000579c3 */ /* 0x000e220000008800 */
[----:B------:R-:W-:Y:S01]  /*0120*/  UMOV UR4, 0x400 ;  /* 0x0000040000047882 */ /* 0x000fe20000000000 */
[----:B------:R-:W-:Y:S01]  /*0130*/  ISETP.GT.U32.AND P0, PT, R2, 0x1ff, PT ;  /* 0x000001ff0200780c */ /* 0x000fe20003f04070 */
[----:B0-----:R-:W-:-:S06]  /*0140*/  ULEA UR4, UR5, UR4, 0x18 ;  /* 0x0000000405047291 */ /* 0x001fcc000f8ec0ff */
[----:B------:R-:W-:Y:S01]  /*0150*/  LEA R3, R2, UR4, 0x2 ;  /* 0x0000000402037c11 */ /* 0x000fe2000f8e10ff */
[----:B--2---:R-:W-:Y:S01]  /*0160*/  @!P1 FADD R6, R6, R7 ;  /* 0x0000000706069221 */ /* 0x004fe20000000000 */
[----:B------:R-:W-:-:S04]  /*0170*/  ISETP.GT.U32.AND P1, PT, R2, 0xff, PT ;  /* 0x000000ff0200780c */ /* 0x000fc80003f24070 */
[----:B------:R-:W-:Y:S01]  /*0180*/  STS [R3], R6 ;  /* 0x0000000603007388 */ /* 0x000fe20000000800 */
[----:B------:R-:W-:Y:S06]  /*0190*/  BAR.SYNC.DEFER_BLOCKING 0x0 ;  /* 0x0000000000007b1d */ /* 0x000fec0000010000 */
[----:B------:R-:W-:Y:S04]  /*01a0*/  @!P0 LDS R7, [R3+0x800] ;  /* 0x0008000003078984 */ /* 0x000fe80000000800 */
[----:B------:R-:W0:Y:S02]  /*01b0*/  @!P0 LDS R8, [R3] ;  /* 0x0000000003088984 */ /* 0x000e240000000800 */
[----:B0-----:R-:W-:-:S05]  /*01c0*/  @!P0 FADD R8, R7, R8 ;  /* 0x0000000807088221 */ /* 0x001fca0000000000 */
[----:B------:R-:W-:Y:S01]  /*01d0*/  @!P0 STS [R3], R8 ;  /* 0x0000000803008388 */ /* 0x000fe20000000800 */
[----:B------:R-:W-:Y:S01]  /*01e0*/  BAR.SYNC.DEFER_BLOCKING 0x0 ;  /* 0x0000000000007b1d */ /* 0x000fe20000010000 */
[----:B------:R-:W-:-:S05]  /*01f0*/  ISETP.GT.U32.AND P0, PT, R2, 0x7f, PT ;  /* 0x0000007f0200780c */ /* 0x000fca0003f04070 */
        /* <DEDUP_REMOVED lines=15> */
[----:B------:R0:W-:Y:S01]  /*02f0*/  @!P1 STS [R3], R8 ;  /* 0x0000000803009388 */ /* 0x0001e20000000800 */
[----:B------:R-:W-:Y:S06]  /*0300*/  BAR.SYNC.DEFER_BLOCKING 0x0 ;  /* 0x0000000000007b1d */ /* 0x000fec0000010000 */
[----:B------:R-:W-:Y:S05]  /*0310*/  @P0 EXIT ;  /* 0x000000000000094d */ /* 0x000fea0003800000 */
[----:B------:R-:W-:Y:S01]  /*0320*/  LDS R4, [R3+0x80] ;  /* 0x0000800003047984 */ /* 0x000fe20000000800 */
[----:B------:R-:W-:-:S03]  /*0330*/  ISETP.NE.AND P0, PT, R2, RZ, PT ;  /* 0x000000ff0200720c */ /* 0x000fc60003f05270 */
[----:B------:R-:W1:Y:S02]  /*0340*/  LDS R5, [R3] ;  /* 0x0000000003057984 */ /* 0x000e640000000800 */
[----:B-1----:R-:W-:-:S05]  /*0350*/  FADD R4, R4, R5 ;  /* 0x0000000504047221 */ /* 0x002fca0000000000 */
[----:B------:R-:W-:Y:S04]  /*0360*/  STS [R3], R4 ;  /* 0x0000000403007388 */ /* 0x000fe80000000800 */
[----:B------:R-:W-:Y:S04]  /*0370*/  LDS R5, [R3+0x40] ;  /* 0x0000400003057984 */ /* 0x000fe80000000800 */
[----:B------:R-:W1:Y:S02]  /*0380*/  LDS R6, [R3] ;  /* 0x0000000003067984 */ /* 0x000e640000000800 */
[----:B-1----:R-:W-:-:S05]  /*0390*/  FADD R6, R5, R6 ;  /* 0x0000000605067221 */ /* 0x002fca0000000000 */
[----:B------:R-:W-:Y:S04]  /*03a0*/  STS [R3], R6 ;  /* 0x0000000603007388 */ /* 0x000fe80000000800 */
[----:B------:R-:W-:Y:S04]  /*03b0*/  LDS R5, [R3+0x20] ;  /* 0x0000200003057984 */ /* 0x000fe80000000800 */
[----:B0-----:R-:W0:Y:S02]  /*03c0*/  LDS R8, [R3] ;  /* 0x0000000003087984 */ /* 0x001e240000000800 */
[----:B0-----:R-:W-:-:S05]  /*03d0*/  FADD R8, R5, R8 ;  /* 0x0000000805087221 */ /* 0x001fca0000000000 */
[----:B------:R-:W-:Y:S04]  /*03e0*/  STS [R3], R8 ;  /* 0x0000000803007388 */ /* 0x000fe80000000800 */
[----:B------:R-:W-:Y:S04]  /*03f0*/  LDS R5, [R3+0x10] ;  /* 0x0000100003057984 */ /* 0x000fe80000000800 */
[----:B------:R-:W0:Y:S02]  /*0400*/  LDS R10, [R3] ;  /* 0x00000000030a7984 */ /* 0x000e240000000800 */
        /* <DEDUP_REMOVED lines=9> */
[----:B------:R0:W-:Y:S01]  /*04a0*/  STS [R3], R6 ;  /* 0x0000000603007388 */ /* 0x0001e20000000800 */
[----:B------:R-:W-:Y:S05]  /*04b0*/  @P0 EXIT ;  /* 0x000000000000094d */ /* 0x000fea0003800000 */
[----:B------:R-:W1:Y:S01]  /*04c0*/  LDS R5, [UR4] ;  /* 0x00000004ff057984 */ /* 0x000e620008000800 */
[----:B0-----:R-:W0:Y:S02]  /*04d0*/  LDC.64 R2, c[0x0][0x388] ;  /* 0x0000e200ff027b82 */ /* 0x001e240000000a00 */
[----:B0-----:R-:W-:-:S05]  /*04e0*/  IMAD.WIDE.U32 R2, R0, 0x4, R2 ;  /* 0x0000000400027825 */ /* 0x001fca00078e0002 */
[----:B-1----:R-:W-:Y:S01]  /*04f0*/  STG.E desc[UR6][R2.64], R5 ;  /* 0x0000000502007986 */ /* 0x002fe2000c101906 */
[----:B------:R-:W-:Y:S05]  /*0500*/  EXIT ;  /* 0x000000000000794d */ /* 0x000fea0003800000 */
.L_x_0:
[----:B------:R-:W-:-:S00]  /*0510*/  BRA `(.L_x_0) ;  /* 0xfffffffc00fc7947 */ /* 0x000fc0000383ffff */
[----:B------:R-:W-:-:S00]  /*0520*/  NOP ;  /* 0x0000000000007918 */ /* 0x000fc00000000000 */
        /* <DEDUP_REMOVED lines=13> */
.L_x_2:


//--------------------- .text._Z6reduceILj32EEvPKfPfm --------------------------
	.section	.text._Z6reduceILj32EEvPKfPfm,"ax",@progbits
	.align	128
        .global         _Z6reduceILj32EEvPKfPfm
        .type           _Z6reduceILj32EEvPKfPfm,@function
        .size           _Z6reduceILj32EEvPKfPfm,(.L_x_3 - _Z6reduceILj32EEvPKfPfm)
        .other          _Z6reduceILj32EEvPKfPfm,@"STO_CUDA_ENTRY STV_DEFAULT"
_Z6reduceILj32EEvPKfPfm:
.text._Z6reduceILj32EEvPKfPfm:
[----:B------:R-:W-:Y:S01]  /*0000*/  LDC R1, c[0x0][0x37c] ;  /* 0x0000df00ff017b82 */ /* 0x000fe20000000800 */
[----:B------:R-:W0:Y:S01]  /*0010*/  S2R R9, SR_TID.X ;  /* 0x0000000000097919 */ /* 0x000e220000002100 */
[----:B------:R-:W1:Y:S01]  /*0020*/  LDCU.64 UR4, c[0x0][0x390] ;  /* 0x00007200ff0477ac */ /* 0x000e620008000a00 */
[----:B------:R-:W0:Y:S01]  /*0030*/  S2R R0, SR_CTAID.X ;  /* 0x0000000000007919 */ /* 0x000e220000002500 */
[----:B------:R-:W2:Y:S01]  /*0040*/  LDCU.64 UR6, c[0x0][0x358] ;  /* 0x00006b00ff0677ac */ /* 0x000ea20008000a00 */
[----:B0-----:R-:W-:-:S04]  /*0050*/  IMAD R3, R0, 0x40, R9 ;  /* 0x0000004000037824 */ /* 0x001fc800078e0209 */
[C---:B------:R-:W-:Y:S01]  /*0060*/  VIADD R5, R3.reuse, 0x20 ;  /* 0x0000002003057836 */ /* 0x040fe20000000000 */
[----:B-1----:R-:W-:-:S04]  /*0070*/  ISETP.GE.U32.AND P1, PT, R3, UR4, PT ;  /* 0x0000000403007c0c */ /* 0x002fc8000bf26070 */
[----:B------:R-:W-:Y:S02]  /*0080*/  ISETP.GE.U32.AND P0, PT, R5, UR4, PT ;  /* 0x0000000405007c0c */ /* 0x000fe4000bf06070 */
[----:B------:R-:W-:Y:S02]  /*0090*/  ISETP.GE.U32.AND.EX P1, PT, RZ, UR5, PT, P1 ;  /* 0x00000005ff007c0c */ /* 0x000fe4000bf26110 */
[----:B------:R-:W-:-:S11]  /*00a0*/  ISETP.GE.U32.AND.EX P0, PT, RZ, UR5, PT, P0 ;  /* 0x00000005ff007c0c */ /* 0x000fd6000bf06100 */
[----:B------:R-:W0:Y:S08]  /*00b0*/  @!P1 LDC.64 R6, c[0x0][0x380] ;  /* 0x0000e000ff069b82 */ /* 0x000e300000000a00 */
[----:B------:R-:W1:Y:S01]  /*00c0*/  @!P0 LDC.64 R10, c[0x0][0x380] ;  /* 0x0000e000ff0a8b82 */ /* 0x000e620000000a00 */
[----:B0-----:R-:W-:Y:S01]  /*00d0*/  @!P1 LEA R2, P2, R3, R6, 0x2 ;  /* 0x0000000603029211 */ /* 0x001fe200078410ff */
[----:B------:R-:W-:-:S03]  /*00e0*/  IMAD.MOV.U32 R6, RZ, RZ, RZ ;  /* 0x000000ffff067224 */ /* 0x000fc600078e00ff */
[----:B------:R-:W-:Y:S02]  /*00f0*/  @!P1 LEA.HI.X R3, R3, R7, RZ, 0x2, P2 ;  /* 0x0000000703039211 */ /* 0x000fe400010f14ff */
[----:B-1----:R-:W-:-:S03]  /*0100*/  @!P0 LEA R4, P3, R5, R10, 0x2 ;  /* 0x0000000a05048211 */ /* 0x002fc600078610ff */
[----:B--2---:R-:W2:Y:S01]  /*0110*/  @!P1 LDG.E R6, desc[UR6][R2.64] ;  /* 0x0000000602069981 */ /* 0x004ea2000c1e1900 */
[----:B------:R-:W-:-:S06]  /*0120*/  @!P0 LEA.HI.X R5, R5, R11, RZ, 0x2, P3 ;  /* 0x0000000b05058211 */ /* 0x000fcc00018f14ff */
[----:B------:R-:W2:Y:S01]  /*0130*/  @!P0 LDG.E R5, desc[UR6][R4.64] ;  /* 0x0000000604058981 */ /* 0x000ea2000c1e1900 */
[----:B------:R-:W0:Y:S01]  /*0140*/  S2UR UR5, SR_CgaCtaId ;  /* 0x00000000000579c3 */ /* 0x000e220000008800 */
[----:B------:R-:W-:Y:S02]  /*0150*/  UMOV UR4, 0x400 ;  /* 0x0000040000047882 */ /* 0x000fe40000000000 */
[----:B0-----:R-:W-:-:S06]  /*0160*/  ULEA UR4, UR5, UR4, 0x18 ;  /* 0x0000000405047291 */ /* 0x001fcc000f8ec0ff */
[C---:B------:R-:W-:Y:S02]  /*0170*/  LEA R7, R9.reuse, UR4, 0x2 ;  /* 0x0000000409077c11 */ /* 0x040fe4000f8e10ff */
[----:B------:R-:W-:Y:S01]  /*0180*/  ISETP.GT.U32.AND P1, PT, R9, 0x1f, PT ;  /* 0x0000001f0900780c */ /* 0x000fe20003f24070 */
[----:B--2---:R-:W-:-:S05]  /*0190*/  @!P0 FADD R6, R6, R5 ;  /* 0x0000000506068221 */ /* 0x004fca0000000000 */
[----:B------:R0:W-:Y:S01]  /*01a0*/  STS [R7], R6 ;  /* 0x0000000607007388 */ /* 0x0001e20000000800 */
        /* <DEDUP_REMOVED lines=29> */
.L_x_1:
        /* <DEDUP_REMOVED lines=16> */
.L_x_3:


//--------------------- .nv.shared._Z6reduceILj1024EEvPKfPfm --------------------------
	.section	.nv.shared._Z6reduceILj1024EEvPKfPfm,"aw",@nobits
	.sectionflags	@""
	.align	16
	.zero		1024


//--------------------- .nv.shared.reserved.0     --------------------------
	.section	.nv.shared.reserved.0,"aw",@nobits
	.weak		__nv_reservedSMEM_offset_0_alias
	.size		__nv_reservedSMEM_offset_0_alias, 0, 64
	.other		__nv_reservedSMEM_offset_0_alias,@"STO_CUDA_RESERVED_SHARED STV_DEFAULT"
__nv_reservedSMEM_offset_0_alias:
	.zero		0
	.zero		64


//--------------------- .nv.shared._Z6reduceILj32EEvPKfPfm --------------------------
	.section	.nv.shared._Z6reduceILj32EEvPKfPfm,"aw",@nobits
	.sectionflags	@""
	.align	16
	.zero		1024


//--------------------- .nv.constant0._Z6reduceILj1024EEvPKfPfm --------------------------
	.section	.nv.constant0._Z6reduceILj1024EEvPKfPfm,"a",@progbits
	.sectionflags	@""
	.align	4
.nv.constant0._Z6reduceILj1024EEvPKfPfm:
	.zero		920


//--------------------- .nv.constant0._Z6reduceILj32EEvPKfPfm --------------------------
	.section	.nv.constant0._Z6reduceILj32EEvPKfPfm,"a",@progbits
	.sectionflags	@""
	.align	4
.nv.constant0._Z6reduceILj32EEvPKfPfm:
	.zero		920


//--------------------- SYMBOLS --------------------------

	.type		.nv.reservedSmem.offset0,@object
	.size		.nv.reservedSmem.offset0,0x4
	.type		.nv.reservedSmem.cap,@object
	.size		.nv.reservedSmem.cap,0x4
